//
// Generated by NVIDIA NVVM Compiler
//
// Compiler Build ID: CL-36424714
// Cuda compilation tools, release 13.0, V13.0.88
// Based on NVVM 20.0.0
//

.version 9.0
.target sm_100
.address_size 64

	// .globl	_Z17convolutionKernelPfS_S_ii

.visible .entry _Z17convolutionKernelPfS_S_ii(
	.param .u64 .ptr .align 1 _Z17convolutionKernelPfS_S_ii_param_0,
	.param .u64 .ptr .align 1 _Z17convolutionKernelPfS_S_ii_param_1,
	.param .u64 .ptr .align 1 _Z17convolutionKernelPfS_S_ii_param_2,
	.param .u32 _Z17convolutionKernelPfS_S_ii_param_3,
	.param .u32 _Z17convolutionKernelPfS_S_ii_param_4
)
{
	.reg .pred 	%p<55>;
	.reg .b32 	%r<41>;
	.reg .b32 	%f<96>;
	.reg .b64 	%rd<47>;

	ld.param.u64 	%rd7, [_Z17convolutionKernelPfS_S_ii_param_0];
	ld.param.u64 	%rd8, [_Z17convolutionKernelPfS_S_ii_param_1];
	ld.param.u64 	%rd6, [_Z17convolutionKernelPfS_S_ii_param_2];
	ld.param.u32 	%r28, [_Z17convolutionKernelPfS_S_ii_param_3];
	ld.param.u32 	%r29, [_Z17convolutionKernelPfS_S_ii_param_4];
	cvta.to.global.u64 	%rd1, %rd8;
	cvta.to.global.u64 	%rd2, %rd7;
	mov.u32 	%r30, %ctaid.x;
	mov.u32 	%r31, %ntid.x;
	mov.u32 	%r32, %tid.x;
	mad.lo.s32 	%r1, %r30, %r31, %r32;
	setp.lt.s32 	%p1, %r29, 1;
	mov.f32 	%f75, 0f00000000;
	@%p1 bra 	$L__BB0_41;
	shr.u32 	%r34, %r29, 1;
	sub.s32 	%r2, %r1, %r34;
	and.b32  	%r3, %r29, 7;
	setp.lt.u32 	%p2, %r29, 8;
	mov.f32 	%f75, 0f00000000;
	mov.b32 	%r39, 0;
	@%p2 bra 	$L__BB0_20;
	and.b32  	%r39, %r29, 2147483640;
	mov.f32 	%f75, 0f00000000;
	mov.b32 	%r37, 0;
$L__BB0_3:
	.pragma "nounroll";
	add.s32 	%r6, %r2, %r37;
	setp.lt.s32 	%p3, %r6, 0;
	setp.ge.s32 	%p4, %r6, %r28;
	mul.wide.u32 	%rd9, %r37, 4;
	add.s64 	%rd3, %rd1, %rd9;
	or.pred  	%p5, %p3, %p4;
	@%p5 bra 	$L__BB0_5;
	mul.wide.u32 	%rd10, %r6, 4;
	add.s64 	%rd11, %rd2, %rd10;
	ld.global.f32 	%f42, [%rd11];
	ld.global.f32 	%f43, [%rd3];
	fma.rn.f32 	%f75, %f42, %f43, %f75;
$L__BB0_5:
	add.s32 	%r7, %r6, 1;
	setp.lt.s32 	%p6, %r7, 0;
	setp.ge.s32 	%p7, %r7, %r28;
	or.pred  	%p8, %p6, %p7;
	@%p8 bra 	$L__BB0_7;
	mul.wide.u32 	%rd12, %r7, 4;
	add.s64 	%rd13, %rd2, %rd12;
	ld.global.f32 	%f44, [%rd13];
	ld.global.f32 	%f45, [%rd3+4];
	fma.rn.f32 	%f75, %f44, %f45, %f75;
$L__BB0_7:
	add.s32 	%r8, %r6, 2;
	setp.lt.s32 	%p9, %r8, 0;
	setp.ge.s32 	%p10, %r8, %r28;
	or.pred  	%p11, %p9, %p10;
	@%p11 bra 	$L__BB0_9;
	mul.wide.u32 	%rd14, %r8, 4;
	add.s64 	%rd15, %rd2, %rd14;
	ld.global.f32 	%f46, [%rd15];
	ld.global.f32 	%f47, [%rd3+8];
	fma.rn.f32 	%f75, %f46, %f47, %f75;
$L__BB0_9:
	add.s32 	%r9, %r6, 3;
	setp.lt.s32 	%p12, %r9, 0;
	setp.ge.s32 	%p13, %r9, %r28;
	or.pred  	%p14, %p12, %p13;
	@%p14 bra 	$L__BB0_11;
	mul.wide.u32 	%rd16, %r9, 4;
	add.s64 	%rd17, %rd2, %rd16;
	ld.global.f32 	%f48, [%rd17];
	ld.global.f32 	%f49, [%rd3+12];
	fma.rn.f32 	%f75, %f48, %f49, %f75;
$L__BB0_11:
	add.s32 	%r10, %r6, 4;
	setp.lt.s32 	%p15, %r10, 0;
	setp.ge.s32 	%p16, %r10, %r28;
	or.pred  	%p17, %p15, %p16;
	@%p17 bra 	$L__BB0_13;
	mul.wide.u32 	%rd18, %r10, 4;
	add.s64 	%rd19, %rd2, %rd18;
	ld.global.f32 	%f50, [%rd19];
	ld.global.f32 	%f51, [%rd3+16];
	fma.rn.f32 	%f75, %f50, %f51, %f75;
$L__BB0_13:
	add.s32 	%r11, %r6, 5;
	setp.lt.s32 	%p18, %r11, 0;
	setp.ge.s32 	%p19, %r11, %r28;
	or.pred  	%p20, %p18, %p19;
	@%p20 bra 	$L__BB0_15;
	mul.wide.u32 	%rd20, %r11, 4;
	add.s64 	%rd21, %rd2, %rd20;
	ld.global.f32 	%f52, [%rd21];
	ld.global.f32 	%f53, [%rd3+20];
	fma.rn.f32 	%f75, %f52, %f53, %f75;
$L__BB0_15:
	add.s32 	%r12, %r6, 6;
	setp.lt.s32 	%p21, %r12, 0;
	setp.ge.s32 	%p22, %r12, %r28;
	or.pred  	%p23, %p21, %p22;
	@%p23 bra 	$L__BB0_17;
	mul.wide.u32 	%rd22, %r12, 4;
	add.s64 	%rd23, %rd2, %rd22;
	ld.global.f32 	%f54, [%rd23];
	ld.global.f32 	%f55, [%rd3+24];
	fma.rn.f32 	%f75, %f54, %f55, %f75;
$L__BB0_17:
	add.s32 	%r13, %r6, 7;
	setp.lt.s32 	%p24, %r13, 0;
	setp.ge.s32 	%p25, %r13, %r28;
	or.pred  	%p26, %p24, %p25;
	@%p26 bra 	$L__BB0_19;
	mul.wide.u32 	%rd24, %r13, 4;
	add.s64 	%rd25, %rd2, %rd24;
	ld.global.f32 	%f56, [%rd25];
	ld.global.f32 	%f57, [%rd3+28];
	fma.rn.f32 	%f75, %f56, %f57, %f75;
$L__BB0_19:
	add.s32 	%r37, %r37, 8;
	setp.ne.s32 	%p27, %r37, %r39;
	@%p27 bra 	$L__BB0_3;
$L__BB0_20:
	setp.eq.s32 	%p28, %r3, 0;
	@%p28 bra 	$L__BB0_41;
	and.b32  	%r16, %r29, 3;
	setp.lt.u32 	%p29, %r3, 4;
	@%p29 bra 	$L__BB0_31;
	add.s32 	%r17, %r2, %r39;
	setp.lt.s32 	%p30, %r17, 0;
	setp.ge.s32 	%p31, %r17, %r28;
	mul.wide.u32 	%rd26, %r39, 4;
	add.s64 	%rd4, %rd1, %rd26;
	or.pred  	%p32, %p30, %p31;
	@%p32 bra 	$L__BB0_24;
	mul.wide.u32 	%rd27, %r17, 4;
	add.s64 	%rd28, %rd2, %rd27;
	ld.global.f32 	%f59, [%rd28];
	ld.global.f32 	%f60, [%rd4];
	fma.rn.f32 	%f75, %f59, %f60, %f75;
$L__BB0_24:
	add.s32 	%r18, %r17, 1;
	setp.lt.s32 	%p33, %r18, 0;
	setp.ge.s32 	%p34, %r18, %r28;
	or.pred  	%p35, %p33, %p34;
	@%p35 bra 	$L__BB0_26;
	mul.wide.u32 	%rd29, %r18, 4;
	add.s64 	%rd30, %rd2, %rd29;
	ld.global.f32 	%f61, [%rd30];
	ld.global.f32 	%f62, [%rd4+4];
	fma.rn.f32 	%f75, %f61, %f62, %f75;
$L__BB0_26:
	add.s32 	%r19, %r17, 2;
	setp.lt.s32 	%p36, %r19, 0;
	setp.ge.s32 	%p37, %r19, %r28;
	or.pred  	%p38, %p36, %p37;
	@%p38 bra 	$L__BB0_28;
	mul.wide.u32 	%rd31, %r19, 4;
	add.s64 	%rd32, %rd2, %rd31;
	ld.global.f32 	%f63, [%rd32];
	ld.global.f32 	%f64, [%rd4+8];
	fma.rn.f32 	%f75, %f63, %f64, %f75;
$L__BB0_28:
	add.s32 	%r20, %r17, 3;
	setp.lt.s32 	%p39, %r20, 0;
	setp.ge.s32 	%p40, %r20, %r28;
	or.pred  	%p41, %p39, %p40;
	@%p41 bra 	$L__BB0_30;
	mul.wide.u32 	%rd33, %r20, 4;
	add.s64 	%rd34, %rd2, %rd33;
	ld.global.f32 	%f65, [%rd34];
	ld.global.f32 	%f66, [%rd4+12];
	fma.rn.f32 	%f75, %f65, %f66, %f75;
$L__BB0_30:
	add.s32 	%r39, %r39, 4;
$L__BB0_31:
	setp.eq.s32 	%p42, %r16, 0;
	@%p42 bra 	$L__BB0_41;
	setp.eq.s32 	%p43, %r16, 1;
	@%p43 bra 	$L__BB0_38;
	add.s32 	%r23, %r2, %r39;
	setp.lt.s32 	%p44, %r23, 0;
	setp.ge.s32 	%p45, %r23, %r28;
	mul.wide.u32 	%rd35, %r39, 4;
	add.s64 	%rd5, %rd1, %rd35;
	or.pred  	%p46, %p44, %p45;
	@%p46 bra 	$L__BB0_35;
	mul.wide.u32 	%rd36, %r23, 4;
	add.s64 	%rd37, %rd2, %rd36;
	ld.global.f32 	%f68, [%rd37];
	ld.global.f32 	%f69, [%rd5];
	fma.rn.f32 	%f75, %f68, %f69, %f75;
$L__BB0_35:
	add.s32 	%r24, %r23, 1;
	setp.lt.s32 	%p47, %r24, 0;
	setp.ge.s32 	%p48, %r24, %r28;
	or.pred  	%p49, %p47, %p48;
	@%p49 bra 	$L__BB0_37;
	mul.wide.u32 	%rd38, %r24, 4;
	add.s64 	%rd39, %rd2, %rd38;
	ld.global.f32 	%f70, [%rd39];
	ld.global.f32 	%f71, [%rd5+4];
	fma.rn.f32 	%f75, %f70, %f71, %f75;
$L__BB0_37:
	add.s32 	%r39, %r39, 2;
$L__BB0_38:
	and.b32  	%r36, %r29, 1;
	setp.eq.b32 	%p50, %r36, 1;
	not.pred 	%p51, %p50;
	@%p51 bra 	$L__BB0_41;
	add.s32 	%r27, %r2, %r39;
	setp.lt.s32 	%p52, %r27, 0;
	setp.ge.s32 	%p53, %r27, %r28;
	or.pred  	%p54, %p52, %p53;
	@%p54 bra 	$L__BB0_41;
	mul.wide.u32 	%rd40, %r27, 4;
	add.s64 	%rd41, %rd2, %rd40;
	ld.global.f32 	%f72, [%rd41];
	mul.wide.u32 	%rd42, %r39, 4;
	add.s64 	%rd43, %rd1, %rd42;
	ld.global.f32 	%f73, [%rd43];
	fma.rn.f32 	%f75, %f72, %f73, %f75;
$L__BB0_41:
	cvta.to.global.u64 	%rd44, %rd6;
	mul.wide.s32 	%rd45, %r1, 4;
	add.s64 	%rd46, %rd44, %rd45;
	st.global.f32 	[%rd46], %f75;
	ret;

}


// ===== COMPILED SASS (sm_100) =====

	.target	sm_100

	.elftype	@"ET_EXEC"


//--------------------- .note.nv.tkinfo           --------------------------
	.section	.note.nv.tkinfo,"",@"SHT_NOTE"
	.sectionflags	@"SHF_NOTE_NV_TKINFO"
	.tkinfo
        /*0018*/ 	.word	0x00000002
        /*0030*/ 	.string	""
        /*0030*/ 	.string	"ptxas"
        /*0030*/ 	.string	"Cuda compilation tools, release 13.0, V13.0.88"
        /*0030*/ 	.string	"Build cuda_13.0.r13.0/compiler.36424714_0"
        /*0030*/ 	.string	"-arch sm_100 -m 64 "



//--------------------- .note.nv.cuinfo           --------------------------
	.section	.note.nv.cuinfo,"",@"SHT_NOTE"
	.sectionflags	@"SHF_NOTE_NV_CUINFO"
        /*0018*/ 	.short	0x0002
        /*001a*/ 	.short	0x0064
        /*001c*/ 	.short	0x0082
	.zero		2


//--------------------- .nv.info                  --------------------------
	.section	.nv.info,"",@"SHT_CUDA_INFO"
	.align	4


	//----- nvinfo : EIATTR_REGCOUNT
	.align		4
        /*0000*/ 	.byte	0x04, 0x2f
        /*0002*/ 	.short	(.L_1 - .L_0)
	.align		4
.L_0:
        /*0004*/ 	.word	index@(_Z17convolutionKernelPfS_S_ii)
        /*0008*/ 	.word	0x00000020


	//----- nvinfo : EIATTR_FRAME_SIZE
	.align		4
.L_1:
        /*000c*/ 	.byte	0x04, 0x11
        /*000e*/ 	.short	(.L_3 - .L_2)
	.align		4
.L_2:
        /*0010*/ 	.word	index@(_Z17convolutionKernelPfS_S_ii)
        /*0014*/ 	.word	0x00000000


	//----- nvinfo : EIATTR_MIN_STACK_SIZE
	.align		4
.L_3:
        /*0018*/ 	.byte	0x04, 0x12
        /*001a*/ 	.short	(.L_5 - .L_4)
	.align		4
.L_4:
        /*001c*/ 	.word	index@(_Z17convolutionKernelPfS_S_ii)
        /*0020*/ 	.word	0x00000000
.L_5:


//--------------------- .nv.compat                --------------------------
	.section	.nv.compat,"",@"SHT_CUDA_COMPAT_INFO"
	.align	4
        /*0000*/ 	.byte	0x02, 0x09, 0x00, 0x00, 0x02, 0x02, 0x01, 0x00, 0x02, 0x05, 0x05, 0x00, 0x03, 0x07, 0x01, 0x01
        /*0010*/ 	.byte	0x02, 0x03, 0x00, 0x00, 0x02, 0x06, 0x01, 0x00, 0x04, 0x0b, 0x08, 0x00, 0x09, 0x00, 0x00, 0x00
        /*0020*/ 	.byte	0x00, 0x00, 0x00, 0x00


//--------------------- .nv.info._Z17convolutionKernelPfS_S_ii --------------------------
	.section	.nv.info._Z17convolutionKernelPfS_S_ii,"",@"SHT_CUDA_INFO"
	.sectionflags	@""
	.align	4


	//----- nvinfo : EIATTR_CUDA_API_VERSION
	.align		4
        /*0000*/ 	.byte	0x04, 0x37
        /*0002*/ 	.short	(.L_7 - .L_6)
.L_6:
        /*0004*/ 	.word	0x00000082


	//----- nvinfo : EIATTR_KPARAM_INFO
	.align		4
.L_7:
        /*0008*/ 	.byte	0x04, 0x17
        /*000a*/ 	.short	(.L_9 - .L_8)
.L_8:
        /*000c*/ 	.word	0x00000000
        /*0010*/ 	.short	0x0004
        /*0012*/ 	.short	0x001c
        /*0014*/ 	.byte	0x00, 0xf0, 0x11, 0x00


	//----- nvinfo : EIATTR_KPARAM_INFO
	.align		4
.L_9:
        /*0018*/ 	.byte	0x04, 0x17
        /*001a*/ 	.short	(.L_11 - .L_10)
.L_10:
        /*001c*/ 	.word	0x00000000
        /*0020*/ 	.short	0x0003
        /*0022*/ 	.short	0x0018
        /*0024*/ 	.byte	0x00, 0xf0, 0x11, 0x00


	//----- nvinfo : EIATTR_KPARAM_INFO
	.align		4
.L_11:
        /*0028*/ 	.byte	0x04, 0x17
        /*002a*/ 	.short	(.L_13 - .L_12)
.L_12:
        /*002c*/ 	.word	0x00000000
        /*0030*/ 	.short	0x0002
        /*0032*/ 	.short	0x0010
        /*0034*/ 	.byte	0x00, 0xf5, 0x21, 0x00


	//----- nvinfo : EIATTR_KPARAM_INFO
	.align		4
.L_13:
        /*0038*/ 	.byte	0x04, 0x17
        /*003a*/ 	.short	(.L_15 - .L_14)
.L_14:
        /*003c*/ 	.word	0x00000000
        /*0040*/ 	.short	0x0001
        /*0042*/ 	.short	0x0008
        /*0044*/ 	.byte	0x00, 0xf5, 0x21, 0x00


	//----- nvinfo : EIATTR_KPARAM_INFO
	.align		4
.L_15:
        /*0048*/ 	.byte	0x04, 0x17
        /*004a*/ 	.short	(.L_17 - .L_16)
.L_16:
        /*004c*/ 	.word	0x00000000
        /*0050*/ 	.short	0x0000
        /*0052*/ 	.short	0x0000
        /*0054*/ 	.byte	0x00, 0xf5, 0x21, 0x00


	//----- nvinfo : EIATTR_SPARSE_MMA_MASK
	.align		4
.L_17:
        /*0058*/ 	.byte	0x03, 0x50
        /*005a*/ 	.short	0x0000


	//----- nvinfo : EIATTR_MAXREG_COUNT
	.align		4
        /*005c*/ 	.byte	0x03, 0x1b
        /*005e*/ 	.short	0x00ff


	//----- nvinfo : EIATTR_MERCURY_ISA_VERSION
	.align		4
        /*0060*/ 	.byte	0x03, 0x5f
        /*0062*/ 	.short	0x0101


	//----- nvinfo : EIATTR_VRC_CTA_INIT_COUNT
	.align		4
        /*0064*/ 	.byte	0x02, 0x4a
	.zero		1
	.zero		1


	//----- nvinfo : EIATTR_EXIT_INSTR_OFFSETS
	.align		4
        /*0068*/ 	.byte	0x04, 0x1c
        /*006a*/ 	.short	(.L_19 - .L_18)


	//   ....[0]....
.L_18:
        /*006c*/ 	.word	0x00000b10


	//----- nvinfo : EIATTR_CRS_STACK_SIZE
	.align		4
.L_19:
        /*0070*/ 	.byte	0x04, 0x1e
        /*0072*/ 	.short	(.L_21 - .L_20)
.L_20:
        /*0074*/ 	.word	0x00000000


	//----- nvinfo : EIATTR_CBANK_PARAM_SIZE
	.align		4
.L_21:
        /*0078*/ 	.byte	0x03, 0x19
        /*007a*/ 	.short	0x0020


	//----- nvinfo : EIATTR_PARAM_CBANK
	.align		4
        /*007c*/ 	.byte	0x04, 0x0a
        /*007e*/ 	.short	(.L_23 - .L_22)
	.align		4
.L_22:
        /*0080*/ 	.word	index@(.nv.constant0._Z17convolutionKernelPfS_S_ii)
        /*0084*/ 	.short	0x0380
        /*0086*/ 	.short	0x0020


	//----- nvinfo : EIATTR_SW_WAR
	.align		4
.L_23:
        /*0088*/ 	.byte	0x04, 0x36
        /*008a*/ 	.short	(.L_25 - .L_24)
.L_24:
        /*008c*/ 	.word	0x00000008
.L_25:


//--------------------- .nv.callgraph             --------------------------
	.section	.nv.callgraph,"",@"SHT_CUDA_CALLGRAPH"
	.align	4
	.sectionentsize	8
	.align		4
        /*0000*/ 	.word	0x00000000
	.align		4
        /*0004*/ 	.word	0xffffffff
	.align		4
        /*0008*/ 	.word	0x00000000
	.align		4
        /*000c*/ 	.word	0xfffffffe
	.align		4
        /*0010*/ 	.word	0x00000000
	.align		4
        /*0014*/ 	.word	0xfffffffd
	.align		4
        /*0018*/ 	.word	0x00000000
	.align		4
        /*001c*/ 	.word	0xfffffffc


//--------------------- .text._Z17convolutionKernelPfS_S_ii --------------------------
	.section	.text._Z17convolutionKernelPfS_S_ii,"ax",@progbits
	.align	128
        .global         _Z17convolutionKernelPfS_S_ii
        .type           _Z17convolutionKernelPfS_S_ii,@function
        .size           _Z17convolutionKernelPfS_S_ii,(.L_x_7 - _Z17convolutionKernelPfS_S_ii)
        .other          _Z17convolutionKernelPfS_S_ii,@"STO_CUDA_ENTRY STV_DEFAULT"
_Z17convolutionKernelPfS_S_ii:
.text._Z17convolutionKernelPfS_S_ii:
[----:B------:R-:W-:Y:S01]  /*0000*/  LDC R1, c[0x0][0x37c] ;  /* 0x0000df00ff017b82 */ /* 0x000fe20000000800 */
[----:B------:R-:W0:Y:S01]  /*0010*/  S2R R3, SR_TID.X ;  /* 0x0000000000037919 */ /* 0x000e220000002100 */
[----:B------:R-:W1:Y:S06]  /*0020*/  LDCU UR4, c[0x0][0x39c] ;  /* 0x00007380ff0477ac */ /* 0x000e6c0008000800 */
[----:B------:R-:W0:Y:S01]  /*0030*/  S2UR UR5, SR_CTAID.X ;  /* 0x00000000000579c3 */ /* 0x000e220000002500 */
[----:B------:R-:W-:Y:S01]  /*0040*/  HFMA2 R0, -RZ, RZ, 0, 0 ;  /* 0x00000000ff007431 */ /* 0x000fe200000001ff */
[----:B------:R-:W2:Y:S06]  /*0050*/  LDCU.64 UR8, c[0x0][0x358] ;  /* 0x00006b00ff0877ac */ /* 0x000eac0008000a00 */
[----:B------:R-:W0:Y:S01]  /*0060*/  LDC R2, c[0x0][0x360] ;  /* 0x0000d800ff027b82 */ /* 0x000e220000000800 */
[----:B-1----:R-:W-:Y:S01]  /*0070*/  UISETP.GE.AND UP0, UPT, UR4, 0x1, UPT ;  /* 0x000000010400788c */ /* 0x002fe2000bf06270 */
[----:B0-----:R-:W-:-:S08]  /*0080*/  IMAD R2, R2, UR5, R3 ;  /* 0x0000000502027c24 */ /* 0x001fd0000f8e0203 */
[----:B--2---:R-:W-:Y:S05]  /*0090*/  BRA.U !UP0, `(.L_x_0) ;  /* 0x0000000908907547 */ /* 0x004fea000b800000 */
[----:B------:R-:W-:Y:S01]  /*00a0*/  UISETP.GE.U32.AND UP0, UPT, UR4, 0x8, UPT ;  /* 0x000000080400788c */ /* 0x000fe2000bf06070 */
[----:B------:R-:W-:Y:S01]  /*00b0*/  IMAD.MOV.U32 R0, RZ, RZ, RZ ;  /* 0x000000ffff007224 */ /* 0x000fe200078e00ff */
[----:B------:R-:W-:Y:S01]  /*00c0*/  USHF.R.U32.HI UR5, URZ, 0x1, UR4 ;  /* 0x00000001ff057899 */ /* 0x000fe20008011604 */
[----:B------:R-:W-:Y:S01]  /*00d0*/  MOV R3, RZ ;  /* 0x000000ff00037202 */ /* 0x000fe20000000f00 */
[----:B------:R-:W-:-:S04]  /*00e0*/  ULOP3.LUT UR6, UR4, 0x7, URZ, 0xc0, !UPT ;  /* 0x0000000704067892 */ /* 0x000fc8000f8ec0ff */
[----:B------:R-:W-:Y:S01]  /*00f0*/  VIADD R4, R2, -UR5 ;  /* 0x8000000502047c36 */ /* 0x000fe20008000000 */
[----:B------:R-:W-:Y:S01]  /*0100*/  UISETP.NE.AND UP1, UPT, UR6, URZ, UPT ;  /* 0x000000ff0600728c */ /* 0x000fe2000bf25270 */
[----:B------:R-:W-:Y:S10]  /*0110*/  BRA.U !UP0, `(.L_x_1) ;  /* 0x0000000508287547 */ /* 0x000ff4000b800000 */
[----:B------:R-:W-:Y:S01]  /*0120*/  ULOP3.LUT UR4, UR4, 0x7ffffff8, URZ, 0xc0, !UPT ;  /* 0x7ffffff804047892 */ /* 0x000fe2000f8ec0ff */
[----:B------:R-:W-:Y:S01]  /*0130*/  MOV R0, RZ ;  /* 0x000000ff00007202 */ /* 0x000fe20000000f00 */
[----:B------:R-:W-:Y:S01]  /*0140*/  IMAD.MOV.U32 R7, RZ, RZ, RZ ;  /* 0x000000ffff077224 */ /* 0x000fe200078e00ff */
[----:B------:R-:W0:Y:S03]  /*0150*/  LDCU UR5, c[0x0][0x398] ;  /* 0x00007300ff0577ac */ /* 0x000e260008000800 */
[----:B------:R-:W-:-:S07]  /*0160*/  MOV R3, UR4 ;  /* 0x0000000400037c02 */ /* 0x000fce0008000f00 */
.L_x_2:
[----:B------:R-:W-:Y:S01]  /*0170*/  IMAD.IADD R29, R4, 0x1, R7 ;  /* 0x00000001041d7824 */ /* 0x000fe200078e0207 */
[----:B------:R-:W1:Y:S04]  /*0180*/  LDC.64 R14, c[0x0][0x388] ;  /* 0x0000e200ff0e7b82 */ /* 0x000e680000000a00 */
[----:B0-----:R-:W-:-:S04]  /*0190*/  ISETP.GE.AND P4, PT, R29, UR5, PT ;  /* 0x000000051d007c0c */ /* 0x001fc8000bf86270 */
[----:B------:R-:W-:-:S13]  /*01a0*/  ISETP.LT.OR P4, PT, R29, RZ, P4 ;  /* 0x000000ff1d00720c */ /* 0x000fda0002781670 */
[----:B------:R-:W0:Y:S01]  /*01b0*/  @!P4 LDC.64 R8, c[0x0][0x380] ;  /* 0x0000e000ff08cb82 */ /* 0x000e220000000a00 */
[----:B-1----:R-:W-:-:S05]  /*01c0*/  IMAD.WIDE.U32 R14, R7, 0x4, R14 ;  /* 0x00000004070e7825 */ /* 0x002fca00078e000e */
[----:B------:R-:W2:Y:S01]  /*01d0*/  @!P4 LDG.E R10, desc[UR8][R14.64] ;  /* 0x000000080e0ac981 */ /* 0x000ea2000c1e1900 */
[----:B0-----:R-:W-:-:S06]  /*01e0*/  @!P4 IMAD.WIDE.U32 R8, R29, 0x4, R8 ;  /* 0x000000041d08c825 */ /* 0x001fcc00078e0008 */
[----:B------:R-:W2:Y:S01]  /*01f0*/  @!P4 LDG.E R9, desc[UR8][R8.64] ;  /* 0x000000080809c981 */ /* 0x000ea2000c1e1900 */
[----:B------:R-:W-:-:S04]  /*0200*/  IADD3 R19, PT, PT, R29, 0x1, RZ ;  /* 0x000000011d137810 */ /* 0x000fc80007ffe0ff */
[----:B------:R-:W-:Y:S01]  /*0210*/  ISETP.GE.AND P0, PT, R19, UR5, PT ;  /* 0x0000000513007c0c */ /* 0x000fe2000bf06270 */
[----:B------:R-:W-:-:S03]  /*0220*/  VIADD R24, R29, 0x2 ;  /* 0x000000021d187836 */ /* 0x000fc60000000000 */
[----:B------:R-:W-:Y:S02]  /*0230*/  ISETP.LT.OR P0, PT, R19, RZ, P0 ;  /* 0x000000ff1300720c */ /* 0x000fe40000701670 */
[C---:B------:R-:W-:Y:S02]  /*0240*/  IADD3 R25, PT, PT, R29.reuse, 0x3, RZ ;  /* 0x000000031d197810 */ /* 0x040fe40007ffe0ff */
[C---:B------:R-:W-:Y:S01]  /*0250*/  ISETP.GE.AND P3, PT, R24.reuse, UR5, PT ;  /* 0x0000000518007c0c */ /* 0x040fe2000bf66270 */
[----:B------:R-:W-:Y:S01]  /*0260*/  VIADD R5, R29, 0x4 ;  /* 0x000000041d057836 */ /* 0x000fe20000000000 */
[C---:B------:R-:W-:Y:S02]  /*0270*/  ISETP.GE.AND P2, PT, R25.reuse, UR5, PT ;  /* 0x0000000519007c0c */ /* 0x040fe4000bf46270 */
[----:B------:R-:W-:Y:S02]  /*0280*/  ISETP.LT.OR P3, PT, R24, RZ, P3 ;  /* 0x000000ff1800720c */ /* 0x000fe40001f61670 */
[----:B------:R-:W-:-:S02]  /*0290*/  ISETP.LT.OR P2, PT, R25, RZ, P2 ;  /* 0x000000ff1900720c */ /* 0x000fc40001741670 */
[----:B------:R-:W-:Y:S01]  /*02a0*/  IADD3 R6, PT, PT, R29, 0x5, RZ ;  /* 0x000000051d067810 */ /* 0x000fe20007ffe0ff */
[----:B------:R-:W0:Y:S01]  /*02b0*/  @!P0 LDC.64 R22, c[0x0][0x380] ;  /* 0x0000e000ff168b82 */ /* 0x000e220000000a00 */
[----:B------:R-:W-:Y:S01]  /*02c0*/  ISETP.GE.AND P1, PT, R5, UR5, PT ;  /* 0x0000000505007c0c */ /* 0x000fe2000bf26270 */
[----:B------:R-:W-:Y:S01]  /*02d0*/  VIADD R27, R29, 0x6 ;  /* 0x000000061d1b7836 */ /* 0x000fe20000000000 */
[C---:B------:R-:W-:Y:S02]  /*02e0*/  ISETP.GE.AND P5, PT, R6.reuse, UR5, PT ;  /* 0x0000000506007c0c */ /* 0x040fe4000bfa6270 */
[----:B------:R-:W-:Y:S02]  /*02f0*/  ISETP.LT.OR P1, PT, R5, RZ, P1 ;  /* 0x000000ff0500720c */ /* 0x000fe40000f21670 */
[----:B------:R-:W-:Y:S01]  /*0300*/  IADD3 R29, PT, PT, R29, 0x7, RZ ;  /* 0x000000071d1d7810 */ /* 0x000fe20007ffe0ff */
[----:B------:R-:W1:Y:S01]  /*0310*/  @!P3 LDC.64 R12, c[0x0][0x380] ;  /* 0x0000e000ff0cbb82 */ /* 0x000e620000000a00 */
[----:B------:R-:W-:-:S02]  /*0320*/  ISETP.LT.OR P5, PT, R6, RZ, P5 ;  /* 0x000000ff0600720c */ /* 0x000fc40002fa1670 */
[----:B------:R-:W-:-:S04]  /*0330*/  ISETP.GE.AND P6, PT, R29, UR5, PT ;  /* 0x000000051d007c0c */ /* 0x000fc8000bfc6270 */
[----:B------:R-:W-:-:S07]  /*0340*/  ISETP.LT.OR P6, PT, R29, RZ, P6 ;  /* 0x000000ff1d00720c */ /* 0x000fce00037c1670 */
[----:B------:R-:W3:Y:S01]  /*0350*/  @!P5 LDC.64 R16, c[0x0][0x380] ;  /* 0x0000e000ff10db82 */ /* 0x000ee20000000a00 */
[----:B0-----:R-:W-:-:S07]  /*0360*/  @!P0 IMAD.WIDE.U32 R22, R19, 0x4, R22 ;  /* 0x0000000413168825 */ /* 0x001fce00078e0016 */
[----:B------:R-:W0:Y:S01]  /*0370*/  @!P6 LDC.64 R20, c[0x0][0x380] ;  /* 0x0000e000ff14eb82 */ /* 0x000e220000000a00 */
[----:B------:R-:W4:Y:S01]  /*0380*/  @!P0 LDG.E R23, desc[UR8][R22.64] ;  /* 0x0000000816178981 */ /* 0x000f22000c1e1900 */
[----:B-1----:R-:W-:-:S03]  /*0390*/  @!P3 IMAD.WIDE.U32 R12, R24, 0x4, R12 ;  /* 0x00000004180cb825 */ /* 0x002fc600078e000c */
[----:B------:R-:W4:Y:S04]  /*03a0*/  @!P0 LDG.E R24, desc[UR8][R14.64+0x4] ;  /* 0x000004080e188981 */ /* 0x000f28000c1e1900 */
[----:B------:R-:W5:Y:S04]  /*03b0*/  @!P3 LDG.E R13, desc[UR8][R12.64] ;  /* 0x000000080c0db981 */ /* 0x000f68000c1e1900 */
[----:B------:R-:W5:Y:S01]  /*03c0*/  @!P5 LDG.E R22, desc[UR8][R14.64+0x14] ;  /* 0x000014080e16d981 */ /* 0x000f62000c1e1900 */
[----:B---3--:R-:W-:-:S03]  /*03d0*/  @!P5 IMAD.WIDE.U32 R16, R6, 0x4, R16 ;  /* 0x000000040610d825 */ /* 0x008fc600078e0010 */
[----:B------:R-:W3:Y:S04]  /*03e0*/  @!P1 LDG.E R6, desc[UR8][R14.64+0x10] ;  /* 0x000010080e069981 */ /* 0x000ee8000c1e1900 */
[----:B------:R-:W3:Y:S01]  /*03f0*/  @!P5 LDG.E R17, desc[UR8][R16.64] ;  /* 0x000000081011d981 */ /* 0x000ee2000c1e1900 */
[----:B0-----:R-:W-:-:S06]  /*0400*/  @!P6 IMAD.WIDE.U32 R20, R29, 0x4, R20 ;  /* 0x000000041d14e825 */ /* 0x001fcc00078e0014 */
[----:B------:R-:W3:Y:S01]  /*0410*/  @!P6 LDG.E R21, desc[UR8][R20.64] ;  /* 0x000000081415e981 */ /* 0x000ee2000c1e1900 */
[----:B--2---:R-:W-:Y:S01]  /*0420*/  @!P4 FFMA R0, R9, R10, R0 ;  /* 0x0000000a0900c223 */ /* 0x004fe20000000000 */
[C---:B------:R-:W-:Y:S01]  /*0430*/  ISETP.GE.AND P4, PT, R27.reuse, UR5, PT ;  /* 0x000000051b007c0c */ /* 0x040fe2000bf86270 */
[----:B------:R-:W0:Y:S03]  /*0440*/  @!P2 LDC.64 R10, c[0x0][0x380] ;  /* 0x0000e000ff0aab82 */ /* 0x000e260000000a00 */
[----:B------:R-:W-:-:S05]  /*0450*/  ISETP.LT.OR P4, PT, R27, RZ, P4 ;  /* 0x000000ff1b00720c */ /* 0x000fca0002781670 */
[----:B------:R-:W1:Y:S08]  /*0460*/  @!P1 LDC.64 R8, c[0x0][0x380] ;  /* 0x0000e000ff089b82 */ /* 0x000e700000000a00 */
[----:B------:R-:W2:Y:S01]  /*0470*/  @!P4 LDC.64 R18, c[0x0][0x380] ;  /* 0x0000e000ff12cb82 */ /* 0x000ea20000000a00 */
[----:B------:R-:W3:Y:S01]  /*0480*/  @!P4 LDG.E R12, desc[UR8][R14.64+0x18] ;  /* 0x000018080e0cc981 */ /* 0x000ee2000c1e1900 */
[----:B0-----:R-:W-:-:S03]  /*0490*/  @!P2 IMAD.WIDE.U32 R10, R25, 0x4, R10 ;  /* 0x00000004190aa825 */ /* 0x001fc600078e000a */
[----:B------:R-:W5:Y:S04]  /*04a0*/  @!P3 LDG.E R25, desc[UR8][R14.64+0x8] ;  /* 0x000008080e19b981 */ /* 0x000f68000c1e1900 */
[----:B------:R-:W3:Y:S01]  /*04b0*/  @!P2 LDG.E R11, desc[UR8][R10.64] ;  /* 0x000000080a0ba981 */ /* 0x000ee2000c1e1900 */
[----:B-1----:R-:W-:-:S03]  /*04c0*/  @!P1 IMAD.WIDE.U32 R8, R5, 0x4, R8 ;  /* 0x0000000405089825 */ /* 0x002fc600078e0008 */
[----:B------:R-:W3:Y:S04]  /*04d0*/  @!P2 LDG.E R5, desc[UR8][R14.64+0xc] ;  /* 0x00000c080e05a981 */ /* 0x000ee8000c1e1900 */
[----:B------:R-:W3:Y:S01]  /*04e0*/  @!P1 LDG.E R9, desc[UR8][R8.64] ;  /* 0x0000000808099981 */ /* 0x000ee2000c1e1900 */
[----:B--2---:R-:W-:-:S03]  /*04f0*/  @!P4 IMAD.WIDE.U32 R18, R27, 0x4, R18 ;  /* 0x000000041b12c825 */ /* 0x004fc600078e0012 */
[----:B------:R-:W2:Y:S04]  /*0500*/  @!P6 LDG.E R10, desc[UR8][R14.64+0x1c] ;  /* 0x00001c080e0ae981 */ /* 0x000ea8000c1e1900 */
[----:B------:R-:W2:Y:S01]  /*0510*/  @!P4 LDG.E R19, desc[UR8][R18.64] ;  /* 0x000000081213c981 */ /* 0x000ea2000c1e1900 */
[----:B------:R-:W-:Y:S01]  /*0520*/  IADD3 R7, PT, PT, R7, 0x8, RZ ;  /* 0x0000000807077810 */ /* 0x000fe20007ffe0ff */
[----:B----4-:R-:W-:-:S03]  /*0530*/  @!P0 FFMA R0, R23, R24, R0 ;  /* 0x0000001817008223 */ /* 0x010fc60000000000 */
[----:B------:R-:W-:Y:S01]  /*0540*/  ISETP.NE.AND P0, PT, R7, R3, PT ;  /* 0x000000030700720c */ /* 0x000fe20003f05270 */
[----:B-----5:R-:W-:-:S04]  /*0550*/  @!P3 FFMA R0, R13, R25, R0 ;  /* 0x000000190d00b223 */ /* 0x020fc80000000000 */
[----:B---3--:R-:W-:-:S04]  /*0560*/  @!P2 FFMA R0, R11, R5, R0 ;  /* 0x000000050b00a223 */ /* 0x008fc80000000000 */
[----:B------:R-:W-:-:S04]  /*0570*/  @!P1 FFMA R0, R9, R6, R0 ;  /* 0x0000000609009223 */ /* 0x000fc80000000000 */
[----:B------:R-:W-:-:S04]  /*0580*/  @!P5 FFMA R0, R17, R22, R0 ;  /* 0x000000161100d223 */ /* 0x000fc80000000000 */
[----:B--2---:R-:W-:-:S04]  /*0590*/  @!P4 FFMA R0, R19, R12, R0 ;  /* 0x0000000c1300c223 */ /* 0x004fc80000000000 */
[----:B------:R-:W-:Y:S01]  /*05a0*/  @!P6 FFMA R0, R21, R10, R0 ;  /* 0x0000000a1500e223 */ /* 0x000fe20000000000 */
[----:B------:R-:W-:Y:S06]  /*05b0*/  @P0 BRA `(.L_x_2) ;  /* 0xfffffff800ec0947 */ /* 0x000fec000383ffff */
.L_x_1:
[----:B------:R-:W-:Y:S05]  /*05c0*/  BRA.U !UP1, `(.L_x_0) ;  /* 0x0000000509447547 */ /* 0x000fea000b800000 */
[----:B------:R-:W0:Y:S01]  /*05d0*/  LDCU UR4, c[0x0][0x39c] ;  /* 0x00007380ff0477ac */ /* 0x000e220008000800 */
[----:B------:R-:W-:Y:S02]  /*05e0*/  UISETP.GE.U32.AND UP0, UPT, UR6, 0x4, UPT ;  /* 0x000000040600788c */ /* 0x000fe4000bf06070 */
[----:B0-----:R-:W-:-:S04]  /*05f0*/  ULOP3.LUT UR5, UR4, 0x3, URZ, 0xc0, !UPT ;  /* 0x0000000304057892 */ /* 0x001fc8000f8ec0ff */
[----:B------:R-:W-:-:S03]  /*0600*/  UISETP.NE.AND UP1, UPT, UR5, URZ, UPT ;  /* 0x000000ff0500728c */ /* 0x000fc6000bf25270 */
[----:B------:R-:W-:Y:S08]  /*0610*/  BRA.U !UP0, `(.L_x_3) ;  /* 0x0000000108907547 */ /* 0x000ff0000b800000 */
[----:B------:R-:W0:Y:S01]  /*0620*/  LDCU UR6, c[0x0][0x398] ;  /* 0x00007300ff0677ac */ /* 0x000e220008000800 */
[----:B------:R-:W-:Y:S01]  /*0630*/  IMAD.IADD R17, R4, 0x1, R3 ;  /* 0x0000000104117824 */ /* 0x000fe200078e0203 */
[----:B------:R-:W1:Y:S03]  /*0640*/  LDC.64 R8, c[0x0][0x388] ;  /* 0x0000e200ff087b82 */ /* 0x000e660000000a00 */
[C---:B------:R-:W-:Y:S01]  /*0650*/  VIADD R5, R17.reuse, 0x3 ;  /* 0x0000000311057836 */ /* 0x040fe20000000000 */
[C---:B------:R-:W-:Y:S02]  /*0660*/  IADD3 R19, PT, PT, R17.reuse, 0x1, RZ ;  /* 0x0000000111137810 */ /* 0x040fe40007ffe0ff */
[C---:B------:R-:W-:Y:S02]  /*0670*/  IADD3 R21, PT, PT, R17.reuse, 0x2, RZ ;  /* 0x0000000211157810 */ /* 0x040fe40007ffe0ff */
[----:B0-----:R-:W-:-:S02]  /*0680*/  ISETP.GE.AND P0, PT, R17, UR6, PT ;  /* 0x0000000611007c0c */ /* 0x001fc4000bf06270 */
[----:B------:R-:W-:Y:S02]  /*0690*/  ISETP.GE.AND P1, PT, R19, UR6, PT ;  /* 0x0000000613007c0c */ /* 0x000fe4000bf26270 */
[----:B------:R-:W-:Y:S02]  /*06a0*/  ISETP.LT.OR P0, PT, R17, RZ, P0 ;  /* 0x000000ff1100720c */ /* 0x000fe40000701670 */
[----:B------:R-:W-:Y:S02]  /*06b0*/  ISETP.GE.AND P2, PT, R21, UR6, PT ;  /* 0x0000000615007c0c */ /* 0x000fe4000bf46270 */
[----:B------:R-:W-:Y:S01]  /*06c0*/  ISETP.LT.OR P1, PT, R19, RZ, P1 ;  /* 0x000000ff1300720c */ /* 0x000fe20000f21670 */
[----:B-1----:R-:W-:Y:S01]  /*06d0*/  IMAD.WIDE.U32 R8, R3, 0x4, R8 ;  /* 0x0000000403087825 */ /* 0x002fe200078e0008 */
[----:B------:R-:W-:Y:S02]  /*06e0*/  ISETP.LT.OR P2, PT, R21, RZ, P2 ;  /* 0x000000ff1500720c */ /* 0x000fe40001741670 */
[----:B------:R-:W-:-:S04]  /*06f0*/  ISETP.GE.AND P3, PT, R5, UR6, PT ;  /* 0x0000000605007c0c */ /* 0x000fc8000bf66270 */
[----:B------:R-:W-:Y:S01]  /*0700*/  ISETP.LT.OR P3, PT, R5, RZ, P3 ;  /* 0x000000ff0500720c */ /* 0x000fe20001f61670 */
[----:B------:R-:W0:Y:S01]  /*0710*/  @!P0 LDC.64 R14, c[0x0][0x380] ;  /* 0x0000e000ff0e8b82 */ /* 0x000e220000000a00 */
[----:B------:R-:W2:Y:S07]  /*0720*/  @!P0 LDG.E R16, desc[UR8][R8.64] ;  /* 0x0000000808108981 */ /* 0x000eae000c1e1900 */
[----:B------:R-:W1:Y:S04]  /*0730*/  @!P1 LDC.64 R12, c[0x0][0x380] ;  /* 0x0000e000ff0c9b82 */ /* 0x000e680000000a00 */
[----:B------:R-:W3:Y:S04]  /*0740*/  @!P3 LDG.E R18, desc[UR8][R8.64+0xc] ;  /* 0x00000c080812b981 */ /* 0x000ee8000c1e1900 */
[----:B------:R-:W4:Y:S08]  /*0750*/  @!P2 LDC.64 R10, c[0x0][0x380] ;  /* 0x0000e000ff0aab82 */ /* 0x000f300000000a00 */
[----:B------:R-:W5:Y:S01]  /*0760*/  @!P3 LDC.64 R6, c[0x0][0x380] ;  /* 0x0000e000ff06bb82 */ /* 0x000f620000000a00 */
[----:B0-----:R-:W-:-:S02]  /*0770*/  @!P0 IMAD.WIDE.U32 R14, R17, 0x4, R14 ;  /* 0x00000004110e8825 */ /* 0x001fc400078e000e */
[----:B------:R-:W3:Y:S04]  /*0780*/  @!P1 LDG.E R17, desc[UR8][R8.64+0x4] ;  /* 0x0000040808119981 */ /* 0x000ee8000c1e1900 */
[----:B------:R-:W2:Y:S01]  /*0790*/  @!P0 LDG.E R15, desc[UR8][R14.64] ;  /* 0x000000080e0f8981 */ /* 0x000ea2000c1e1900 */
[----:B-1----:R-:W-:-:S06]  /*07a0*/  @!P1 IMAD.WIDE.U32 R12, R19, 0x4, R12 ;  /* 0x00000004130c9825 */ /* 0x002fcc00078e000c */
[----:B------:R-:W3:Y:S01]  /*07b0*/  @!P1 LDG.E R13, desc[UR8][R12.64] ;  /* 0x000000080c0d9981 */ /* 0x000ee2000c1e1900 */
[----:B----4-:R-:W-:-:S06]  /*07c0*/  @!P2 IMAD.WIDE.U32 R10, R21, 0x4, R10 ;  /* 0x00000004150aa825 */ /* 0x010fcc00078e000a */
[----:B------:R-:W4:Y:S01]  /*07d0*/  @!P2 LDG.E R11, desc[UR8][R10.64] ;  /* 0x000000080a0ba981 */ /* 0x000f22000c1e1900 */
[----:B-----5:R-:W-:-:S03]  /*07e0*/  @!P3 IMAD.WIDE.U32 R6, R5, 0x4, R6 ;  /* 0x000000040506b825 */ /* 0x020fc600078e0006 */
[----:B------:R-:W4:Y:S04]  /*07f0*/  @!P2 LDG.E R5, desc[UR8][R8.64+0x8] ;  /* 0x000008080805a981 */ /* 0x000f28000c1e1900 */
[----:B------:R-:W5:Y:S01]  /*0800*/  @!P3 LDG.E R7, desc[UR8][R6.64] ;  /* 0x000000080607b981 */ /* 0x000f62000c1e1900 */
[----:B------:R-:W-:Y:S01]  /*0810*/  IADD3 R3, PT, PT, R3, 0x4, RZ ;  /* 0x0000000403037810 */ /* 0x000fe20007ffe0ff */
[----:B--2---:R-:W-:-:S04]  /*0820*/  @!P0 FFMA R0, R15, R16, R0 ;  /* 0x000000100f008223 */ /* 0x004fc80000000000 */
[----:B---3--:R-:W-:-:S04]  /*0830*/  @!P1 FFMA R0, R13, R17, R0 ;  /* 0x000000110d009223 */ /* 0x008fc80000000000 */
[----:B----4-:R-:W-:-:S04]  /*0840*/  @!P2 FFMA R0, R11, R5, R0 ;  /* 0x000000050b00a223 */ /* 0x010fc80000000000 */
[----:B-----5:R-:W-:-:S07]  /*0850*/  @!P3 FFMA R0, R7, R18, R0 ;  /* 0x000000120700b223 */ /* 0x020fce0000000000 */
.L_x_3:
[----:B------:R-:W-:Y:S05]  /*0860*/  BRA.U !UP1, `(.L_x_0) ;  /* 0x00000001099c7547 */ /* 0x000fea000b800000 */
[----:B------:R-:W-:Y:S02]  /*0870*/  UISETP.NE.AND UP0, UPT, UR5, 0x1, UPT ;  /* 0x000000010500788c */ /* 0x000fe4000bf05270 */
[----:B------:R-:W-:-:S04]  /*0880*/  ULOP3.LUT UR4, UR4, 0x1, URZ, 0xc0, !UPT ;  /* 0x0000000104047892 */ /* 0x000fc8000f8ec0ff */
[----:B------:R-:W-:-:S03]  /*0890*/  UISETP.NE.U32.AND UP1, UPT, UR4, 0x1, UPT ;  /* 0x000000010400788c */ /* 0x000fc6000bf25070 */
[----:B------:R-:W-:Y:S08]  /*08a0*/  BRA.U !UP0, `(.L_x_4) ;  /* 0x0000000108507547 */ /* 0x000ff0000b800000 */
[----:B------:R-:W0:Y:S01]  /*08b0*/  LDCU UR4, c[0x0][0x398] ;  /* 0x00007300ff0477ac */ /* 0x000e220008000800 */
[----:B------:R-:W-:Y:S01]  /*08c0*/  IADD3 R5, PT, PT, R4, R3, RZ ;  /* 0x0000000304057210 */ /* 0x000fe20007ffe0ff */
[----:B------:R-:W1:Y:S04]  /*08d0*/  LDC.64 R6, c[0x0][0x388] ;  /* 0x0000e200ff067b82 */ /* 0x000e680000000a00 */
[C---:B------:R-:W-:Y:S01]  /*08e0*/  VIADD R15, R5.reuse, 0x1 ;  /* 0x00000001050f7836 */ /* 0x040fe20000000000 */
[----:B0-----:R-:W-:-:S04]  /*08f0*/  ISETP.GE.AND P0, PT, R5, UR4, PT ;  /* 0x0000000405007c0c */ /* 0x001fc8000bf06270 */
[----:B------:R-:W-:Y:S02]  /*0900*/  ISETP.GE.AND P1, PT, R15, UR4, PT ;  /* 0x000000040f007c0c */ /* 0x000fe4000bf26270 */
[----:B------:R-:W-:Y:S02]  /*0910*/  ISETP.LT.OR P0, PT, R5, RZ, P0 ;  /* 0x000000ff0500720c */ /* 0x000fe40000701670 */
[----:B------:R-:W-:Y:S01]  /*0920*/  ISETP.LT.OR P1, PT, R15, RZ, P1 ;  /* 0x000000ff0f00720c */ /* 0x000fe20000f21670 */
[----:B-1----:R-:W-:-:S10]  /*0930*/  IMAD.WIDE.U32 R10, R3, 0x4, R6 ;  /* 0x00000004030a7825 */ /* 0x002fd400078e0006 */
[----:B------:R-:W0:Y:S08]  /*0940*/  @!P0 LDC.64 R8, c[0x0][0x380] ;  /* 0x0000e000ff088b82 */ /* 0x000e300000000a00 */
[----:B------:R-:W1:Y:S01]  /*0950*/  @!P1 LDC.64 R12, c[0x0][0x380] ;  /* 0x0000e000ff0c9b82 */ /* 0x000e620000000a00 */
[----:B0-----:R-:W-:Y:S02]  /*0960*/  @!P0 IMAD.WIDE.U32 R6, R5, 0x4, R8 ;  /* 0x0000000405068825 */ /* 0x001fe400078e0008 */
[----:B------:R-:W2:Y:S04]  /*0970*/  @!P0 LDG.E R5, desc[UR8][R10.64] ;  /* 0x000000080a058981 */ /* 0x000ea8000c1e1900 */
[----:B------:R-:W2:Y:S01]  /*0980*/  @!P0 LDG.E R7, desc[UR8][R6.64] ;  /* 0x0000000806078981 */ /* 0x000ea2000c1e1900 */
[----:B-1----:R-:W-:-:S03]  /*0990*/  @!P1 IMAD.WIDE.U32 R8, R15, 0x4, R12 ;  /* 0x000000040f089825 */ /* 0x002fc600078e000c */
[----:B------:R-:W3:Y:S04]  /*09a0*/  @!P1 LDG.E R12, desc[UR8][R10.64+0x4] ;  /* 0x000004080a0c9981 */ /* 0x000ee8000c1e1900 */
[----:B------:R-:W3:Y:S01]  /*09b0*/  @!P1 LDG.E R9, desc[UR8][R8.64] ;  /* 0x0000000808099981 */ /* 0x000ee2000c1e1900 */
[----:B------:R-:W-:Y:S01]  /*09c0*/  IADD3 R3, PT, PT, R3, 0x2, RZ ;  /* 0x0000000203037810 */ /* 0x000fe20007ffe0ff */
[----:B--2---:R-:W-:-:S04]  /*09d0*/  @!P0 FFMA R0, R7, R5, R0 ;  /* 0x0000000507008223 */ /* 0x004fc80000000000 */
[----:B---3--:R-:W-:-:S07]  /*09e0*/  @!P1 FFMA R0, R9, R12, R0 ;  /* 0x0000000c09009223 */ /* 0x008fce0000000000 */
.L_x_4:
[----:B------:R-:W-:Y:S05]  /*09f0*/  BRA.U UP1, `(.L_x_0) ;  /* 0x0000000101387547 */ /* 0x000fea000b800000 */
[----:B------:R-:W0:Y:S01]  /*0a00*/  LDCU UR4, c[0x0][0x398] ;  /* 0x00007300ff0477ac */ /* 0x000e220008000800 */
[----:B------:R-:W-:Y:S01]  /*0a10*/  IADD3 R9, PT, PT, R4, R3, RZ ;  /* 0x0000000304097210 */ /* 0x000fe20007ffe0ff */
[----:B------:R-:W-:Y:S03]  /*0a20*/  BSSY.RECONVERGENT B0, `(.L_x_0) ;  /* 0x000000b000007945 */ /* 0x000fe60003800200 */
[----:B0-----:R-:W-:-:S04]  /*0a30*/  ISETP.GE.AND P0, PT, R9, UR4, PT ;  /* 0x0000000409007c0c */ /* 0x001fc8000bf06270 */
[----:B------:R-:W-:-:S13]  /*0a40*/  ISETP.LT.OR P0, PT, R9, RZ, P0 ;  /* 0x000000ff0900720c */ /* 0x000fda0000701670 */
[----:B------:R-:W-:Y:S05]  /*0a50*/  @P0 BRA `(.L_x_5) ;  /* 0x00000000001c0947 */ /* 0x000fea0003800000 */
[----:B------:R-:W0:Y:S08]  /*0a60*/  LDC.64 R4, c[0x0][0x380] ;  /* 0x0000e000ff047b82 */ /* 0x000e300000000a00 */
[----:B------:R-:W1:Y:S01]  /*0a70*/  LDC.64 R6, c[0x0][0x388] ;  /* 0x0000e200ff067b82 */ /* 0x000e620000000a00 */
[----:B0-----:R-:W-:-:S06]  /*0a80*/  IMAD.WIDE.U32 R4, R9, 0x4, R4 ;  /* 0x0000000409047825 */ /* 0x001fcc00078e0004 */
[----:B------:R-:W2:Y:S01]  /*0a90*/  LDG.E R5, desc[UR8][R4.64] ;  /* 0x0000000804057981 */ /* 0x000ea2000c1e1900 */
[----:B-1----:R-:W-:-:S06]  /*0aa0*/  IMAD.WIDE.U32 R6, R3, 0x4, R6 ;  /* 0x0000000403067825 */ /* 0x002fcc00078e0006 */
[----:B------:R-:W2:Y:S02]  /*0ab0*/  LDG.E R6, desc[UR8][R6.64] ;  /* 0x0000000806067981 */ /* 0x000ea4000c1e1900 */
[----:B--2---:R-:W-:-:S07]  /*0ac0*/  FFMA R0, R5, R6, R0 ;  /* 0x0000000605007223 */ /* 0x004fce0000000000 */
.L_x_5:
[----:B------:R-:W-:Y:S05]  /*0ad0*/  BSYNC.RECONVERGENT B0 ;  /* 0x0000000000007941 */ /* 0x000fea0003800200 */
.L_x_0:
[----:B------:R-:W0:Y:S02]  /*0ae0*/  LDC.64 R4, c[0x0][0x390] ;  /* 0x0000e400ff047b82 */ /* 0x000e240000000a00 */
[----:B0-----:R-:W-:-:S05]  /*0af0*/  IMAD.WIDE R2, R2, 0x4, R4 ;  /* 0x0000000402027825 */ /* 0x001fca00078e0204 */
[----:B------:R-:W-:Y:S01]  /*0b00*/  STG.E desc[UR8][R2.64], R0 ;  /* 0x0000000002007986 */ /* 0x000fe2000c101908 */
[----:B------:R-:W-:Y:S05]  /*0b10*/  EXIT ;  /* 0x000000000000794d */ /* 0x000fea0003800000 */
.L_x_6:
[----:B------:R-:W-:-:S00]  /*0b20*/  BRA `(.L_x_6) ;  /* 0xfffffffc00fc7947 */ /* 0x000fc0000383ffff */
[----:B------:R-:W-:-:S00]  /*0b30*/  NOP ;  /* 0x0000000000007918 */ /* 0x000fc00000000000 */
        /* <DEDUP_REMOVED lines=12> */
.L_x_7:


//--------------------- .nv.shared.reserved.0     --------------------------
	.section	.nv.shared.reserved.0,"aw",@nobits
	.weak		__nv_reservedSMEM_offset_0_alias
	.size		__nv_reservedSMEM_offset_0_alias, 0, 64
	.other		__nv_reservedSMEM_offset_0_alias,@"STO_CUDA_RESERVED_SHARED STV_DEFAULT"
__nv_reservedSMEM_offset_0_alias:
	.zero		0
	.zero		64


//--------------------- .nv.constant0._Z17convolutionKernelPfS_S_ii --------------------------
	.section	.nv.constant0._Z17convolutionKernelPfS_S_ii,"a",@progbits
	.sectionflags	@""
	.align	4
.nv.constant0._Z17convolutionKernelPfS_S_ii:
	.zero		928


//--------------------- SYMBOLS --------------------------

	.type		.nv.reservedSmem.offset0,@object
	.size		.nv.reservedSmem.offset0,0x4
